//
// Generated by NVIDIA NVVM Compiler
//
// Compiler Build ID: CL-36424714
// Cuda compilation tools, release 13.0, V13.0.88
// Based on NVVM 20.0.0
//

.version 9.0
.target sm_100
.address_size 64

	// .globl	_Z6kernelv
.extern .func  (.param .b32 func_retval0) vprintf
(
	.param .b64 vprintf_param_0,
	.param .b64 vprintf_param_1
)
;
.const .align 4 .u32 const_symbol;
.global .align 1 .b8 $str[36] = {65, 100, 100, 114, 101, 115, 115, 32, 111, 102, 32, 115, 121, 109, 98, 111, 108, 32, 102, 114, 111, 109, 32, 100, 101, 118, 105, 99, 101, 32, 61, 32, 37, 112, 10};

.visible .entry _Z6kernelv()
{
	.local .align 8 .b8 	__local_depot0[8];
	.reg .b64 	%SP;
	.reg .b64 	%SPL;
	.reg .b32 	%r<3>;
	.reg .b64 	%rd<7>;

	mov.u64 	%SPL, __local_depot0;
	cvta.local.u64 	%SP, %SPL;
	add.u64 	%rd1, %SP, 0;
	add.u64 	%rd2, %SPL, 0;
	mov.u64 	%rd3, const_symbol;
	cvta.const.u64 	%rd4, %rd3;
	st.local.u64 	[%rd2], %rd4;
	mov.u64 	%rd5, $str;
	cvta.global.u64 	%rd6, %rd5;
	{ // callseq 0, 0
	.param .b64 param0;
	st.param.b64 	[param0], %rd6;
	.param .b64 param1;
	st.param.b64 	[param1], %rd1;
	.param .b32 retval0;
	call.uni (retval0), 
	vprintf, 
	(
	param0, 
	param1
	);
	ld.param.b32 	%r1, [retval0];
	} // callseq 0
	ret;

}


// ===== COMPILED SASS (sm_100) =====

	.target	sm_100

	.elftype	@"ET_EXEC"


//--------------------- .note.nv.tkinfo           --------------------------
	.section	.note.nv.tkinfo,"",@"SHT_NOTE"
	.sectionflags	@"SHF_NOTE_NV_TKINFO"
	.tkinfo
        /*0018*/ 	.word	0x00000002
        /*0030*/ 	.string	""
        /*0030*/ 	.string	"ptxas"
        /*0030*/ 	.string	"Cuda compilation tools, release 13.0, V13.0.88"
        /*0030*/ 	.string	"Build cuda_13.0.r13.0/compiler.36424714_0"
        /*0030*/ 	.string	"-arch sm_100 -m 64 "



//--------------------- .note.nv.cuinfo           --------------------------
	.section	.note.nv.cuinfo,"",@"SHT_NOTE"
	.sectionflags	@"SHF_NOTE_NV_CUINFO"
        /*0018*/ 	.short	0x0002
        /*001a*/ 	.short	0x0064
        /*001c*/ 	.short	0x0082
	.zero		2


//--------------------- .nv.info                  --------------------------
	.section	.nv.info,"",@"SHT_CUDA_INFO"
	.align	4


	//----- nvinfo : EIATTR_REGCOUNT
	.align		4
        /*0000*/ 	.byte	0x04, 0x2f
        /*0002*/ 	.short	(.L_3 - .L_2)
	.align		4
.L_2:
        /*0004*/ 	.word	index@(_Z6kernelv)
        /*0008*/ 	.word	0x00000018


	//----- nvinfo : EIATTR_FRAME_SIZE
	.align		4
.L_3:
        /*000c*/ 	.byte	0x04, 0x11
        /*000e*/ 	.short	(.L_5 - .L_4)
	.align		4
.L_4:
        /*0010*/ 	.word	index@(_Z6kernelv)
        /*0014*/ 	.word	0x00000008


	//----- nvinfo : EIATTR_MIN_STACK_SIZE
	.align		4
.L_5:
        /*0018*/ 	.byte	0x04, 0x12
        /*001a*/ 	.short	(.L_7 - .L_6)
	.align		4
.L_6:
        /*001c*/ 	.word	index@(_Z6kernelv)
        /*0020*/ 	.word	0x00000008
.L_7:


//--------------------- .nv.compat                --------------------------
	.section	.nv.compat,"",@"SHT_CUDA_COMPAT_INFO"
	.align	4
        /*0000*/ 	.byte	0x02, 0x09, 0x00, 0x00, 0x02, 0x02, 0x01, 0x00, 0x02, 0x05, 0x05, 0x00, 0x03, 0x07, 0x01, 0x01
        /*0010*/ 	.byte	0x02, 0x03, 0x00, 0x00, 0x02, 0x06, 0x01, 0x00, 0x04, 0x0b, 0x08, 0x00, 0x09, 0x00, 0x00, 0x00
        /*0020*/ 	.byte	0x00, 0x00, 0x00, 0x00


//--------------------- .nv.info._Z6kernelv       --------------------------
	.section	.nv.info._Z6kernelv,"",@"SHT_CUDA_INFO"
	.sectionflags	@""
	.align	4


	//----- nvinfo : EIATTR_CUDA_API_VERSION
	.align		4
        /*0000*/ 	.byte	0x04, 0x37
        /*0002*/ 	.short	(.L_9 - .L_8)
.L_8:
        /*0004*/ 	.word	0x00000082


	//----- nvinfo : EIATTR_SPARSE_MMA_MASK
	.align		4
.L_9:
        /*0008*/ 	.byte	0x03, 0x50
        /*000a*/ 	.short	0x0000


	//----- nvinfo : EIATTR_MAXREG_COUNT
	.align		4
        /*000c*/ 	.byte	0x03, 0x1b
        /*000e*/ 	.short	0x00ff


	//----- nvinfo : EIATTR_EXTERNS
	.align		4
        /*0010*/ 	.byte	0x04, 0x0f
        /*0012*/ 	.short	(.L_11 - .L_10)


	//   ....[0]....
	.align		4
.L_10:
        /*0014*/ 	.word	index@(vprintf)


	//----- nvinfo : EIATTR_MERCURY_ISA_VERSION
	.align		4
.L_11:
        /*0018*/ 	.byte	0x03, 0x5f
        /*001a*/ 	.short	0x0101


	//----- nvinfo : EIATTR_VRC_CTA_INIT_COUNT
	.align		4
        /*001c*/ 	.byte	0x02, 0x4a
	.zero		1
	.zero		1


	//----- nvinfo : EIATTR_SYSCALL_OFFSETS
	.align		4
        /*0020*/ 	.byte	0x04, 0x46
        /*0022*/ 	.short	(.L_13 - .L_12)


	//   ....[0]....
.L_12:
        /*0024*/ 	.word	0x000000e0


	//----- nvinfo : EIATTR_EXIT_INSTR_OFFSETS
	.align		4
.L_13:
        /*0028*/ 	.byte	0x04, 0x1c
        /*002a*/ 	.short	(.L_15 - .L_14)


	//   ....[0]....
.L_14:
        /*002c*/ 	.word	0x000000f0


	//----- nvinfo : EIATTR_SW_WAR
	.align		4
.L_15:
        /*0030*/ 	.byte	0x04, 0x36
        /*0032*/ 	.short	(.L_17 - .L_16)
.L_16:
        /*0034*/ 	.word	0x00000008
.L_17:


//--------------------- .nv.callgraph             --------------------------
	.section	.nv.callgraph,"",@"SHT_CUDA_CALLGRAPH"
	.align	4
	.sectionentsize	8
	.align		4
        /*0000*/ 	.word	0x00000000
	.align		4
        /*0004*/ 	.word	0xffffffff
	.align		4
        /*0008*/ 	.word	index@(_Z6kernelv)
	.align		4
        /*000c*/ 	.word	index@(vprintf)
	.align		4
        /*0010*/ 	.word	0x00000000
	.align		4
        /*0014*/ 	.word	0xfffffffe
	.align		4
        /*0018*/ 	.word	0x00000000
	.align		4
        /*001c*/ 	.word	0xfffffffd
	.align		4
        /*0020*/ 	.word	0x00000000
	.align		4
        /*0024*/ 	.word	0xfffffffc


//--------------------- .nv.constant4             --------------------------
	.section	.nv.constant4,"a",@progbits
	.align	8
	.align		8
.nv.constant4:
        /*0000*/ 	.dword	vprintf
	.align		8
        /*0008*/ 	.dword	$str


//--------------------- .nv.constant3             --------------------------
	.section	.nv.constant3,"a",@progbits
	.align	4
.nv.constant3:
	.type		const_symbol,@object
	.size		const_symbol,(.L_0 - const_symbol)
const_symbol:
	.zero		4
.L_0:


//--------------------- .text._Z6kernelv          --------------------------
	.section	.text._Z6kernelv,"ax",@progbits
	.align	128
        .global         _Z6kernelv
        .type           _Z6kernelv,@function
        .size           _Z6kernelv,(.L_x_2 - _Z6kernelv)
        .other          _Z6kernelv,@"STO_CUDA_ENTRY STV_DEFAULT"
_Z6kernelv:
.text._Z6kernelv:
[----:B------:R-:W0:Y:S08]  /*0000*/  LDC R1, c[0x0][0x37c] ;  /* 0x0000df00ff017b82 */ /* 0x000e300000000800 */
[----:B------:R-:W1:Y:S01]  /*0010*/  LDC.64 R8, c[0x0][0x120] ;  /* 0x00004800ff087b82 */ /* 0x000e620000000a00 */
[----:B0-----:R-:W-:Y:S01]  /*0020*/  VIADD R1, R1, 0xfffffff8 ;  /* 0xfffffff801017836 */ /* 0x001fe20000000000 */
[----:B------:R-:W-:Y:S01]  /*0030*/  MOV R0, 0x0 ;  /* 0x0000000000007802 */ /* 0x000fe20000000f00 */
[----:B------:R-:W0:Y:S01]  /*0040*/  LDCU UR4, c[0x0][0x2f8] ;  /* 0x00005f00ff0477ac */ /* 0x000e220008000800 */
[----:B------:R-:W2:Y:S04]  /*0050*/  LDCU.64 UR6, c[0x4][0x8] ;  /* 0x01000100ff0677ac */ /* 0x000ea80008000a00 */
[----:B------:R3:W4:Y:S01]  /*0060*/  LDC.64 R2, c[0x4][R0] ;  /* 0x0100000000027b82 */ /* 0x0007220000000a00 */
[----:B------:R-:W5:Y:S01]  /*0070*/  LDCU UR5, c[0x0][0x2fc] ;  /* 0x00005f80ff0577ac */ /* 0x000f620008000800 */
[----:B0-----:R-:W-:Y:S01]  /*0080*/  IADD3 R6, P0, PT, R1, UR4, RZ ;  /* 0x0000000401067c10 */ /* 0x001fe2000ff1e0ff */
[----:B-1----:R3:W-:Y:S01]  /*0090*/  STL.64 [R1], R8 ;  /* 0x0000000801007387 */ /* 0x0027e20000100a00 */
[----:B--2---:R-:W-:Y:S01]  /*00a0*/  IMAD.U32 R4, RZ, RZ, UR6 ;  /* 0x00000006ff047e24 */ /* 0x004fe2000f8e00ff */
[----:B------:R-:W-:-:S02]  /*00b0*/  MOV R5, UR7 ;  /* 0x0000000700057c02 */ /* 0x000fc40008000f00 */
[----:B-----5:R-:W-:-:S08]  /*00c0*/  IMAD.X R7, RZ, RZ, UR5, P0 ;  /* 0x00000005ff077e24 */ /* 0x020fd000080e06ff */
[----:B------:R-:W-:-:S07]  /*00d0*/  LEPC R20, `(.L_x_0) ;  /* 0x000000001014794e */ /* 0x000fce0000000000 */
[----:B---34-:R-:W-:Y:S05]  /*00e0*/  CALL.ABS.NOINC R2 ;  /* 0x0000000002007343 */ /* 0x018fea0003c00000 */
.L_x_0:
[----:B------:R-:W-:Y:S05]  /*00f0*/  EXIT ;  /* 0x000000000000794d */ /* 0x000fea0003800000 */
.L_x_1:
[----:B------:R-:W-:-:S00]  /*0100*/  BRA `(.L_x_1) ;  /* 0xfffffffc00fc7947 */ /* 0x000fc0000383ffff */
[----:B------:R-:W-:-:S00]  /*0110*/  NOP ;  /* 0x0000000000007918 */ /* 0x000fc00000000000 */
        /* <DEDUP_REMOVED lines=14> */
.L_x_2:


//--------------------- .nv.global.init           --------------------------
	.section	.nv.global.init,"aw",@progbits
.nv.global.init:
	.type		$str,@object
	.size		$str,(.L_1 - $str)
$str:
        /*0000*/ 	.byte	0x41, 0x64, 0x64, 0x72, 0x65, 0x73, 0x73, 0x20, 0x6f, 0x66, 0x20, 0x73, 0x79, 0x6d, 0x62, 0x6f
        /*0010*/ 	.byte	0x6c, 0x20, 0x66, 0x72, 0x6f, 0x6d, 0x20, 0x64, 0x65, 0x76, 0x69, 0x63, 0x65, 0x20, 0x3d, 0x20
        /*0020*/ 	.byte	0x25, 0x70, 0x0a, 0x00
.L_1:


//--------------------- .nv.shared.reserved.0     --------------------------
	.section	.nv.shared.reserved.0,"aw",@nobits
	.weak		__nv_reservedSMEM_offset_0_alias
	.size		__nv_reservedSMEM_offset_0_alias, 0, 64
	.other		__nv_reservedSMEM_offset_0_alias,@"STO_CUDA_RESERVED_SHARED STV_DEFAULT"
__nv_reservedSMEM_offset_0_alias:
	.zero		0
	.zero		64


//--------------------- .nv.constant0._Z6kernelv  --------------------------
	.section	.nv.constant0._Z6kernelv,"a",@progbits
	.sectionflags	@""
	.align	4
.nv.constant0._Z6kernelv:
	.zero		896


//--------------------- SYMBOLS --------------------------

	.type		.nv.reservedSmem.offset0,@object
	.size		.nv.reservedSmem.offset0,0x4
	.type		vprintf,@function
